//
// Generated by NVIDIA NVVM Compiler
//
// Compiler Build ID: CL-36424714
// Cuda compilation tools, release 13.0, V13.0.88
// Based on NVVM 20.0.0
//

.version 9.0
.target sm_100
.address_size 64

	// .globl	_Z16malloc_in_kerneli
.extern .func  (.param .b64 func_retval0) malloc
(
	.param .b64 malloc_param_0
)
;

.visible .entry _Z16malloc_in_kerneli(
	.param .u32 _Z16malloc_in_kerneli_param_0
)
{
	.reg .pred 	%p<10>;
	.reg .b32 	%r<27>;
	.reg .b64 	%rd<17>;

	ld.param.u32 	%r16, [_Z16malloc_in_kerneli_param_0];
	mul.wide.s32 	%rd8, %r16, 4;
	{ // callseq 0, 0
	.param .b64 param0;
	st.param.b64 	[param0], %rd8;
	.param .b64 retval0;
	call.uni (retval0), 
	malloc, 
	(
	param0
	);
	ld.param.b64 	%rd9, [retval0];
	} // callseq 0
	setp.lt.s32 	%p1, %r16, 1;
	@%p1 bra 	$L__BB0_13;
	and.b32  	%r1, %r16, 15;
	setp.lt.u32 	%p2, %r16, 16;
	mov.b32 	%r24, 0;
	@%p2 bra 	$L__BB0_4;
	and.b32  	%r24, %r16, 2147483632;
	neg.s32 	%r22, %r24;
	add.s64 	%rd15, %rd9, 32;
$L__BB0_3:
	.pragma "nounroll";
	mov.b32 	%r18, 1065353216;
	st.u32 	[%rd15+-32], %r18;
	st.u32 	[%rd15+-28], %r18;
	st.u32 	[%rd15+-24], %r18;
	st.u32 	[%rd15+-20], %r18;
	st.u32 	[%rd15+-16], %r18;
	st.u32 	[%rd15+-12], %r18;
	st.u32 	[%rd15+-8], %r18;
	st.u32 	[%rd15+-4], %r18;
	st.u32 	[%rd15], %r18;
	st.u32 	[%rd15+4], %r18;
	st.u32 	[%rd15+8], %r18;
	st.u32 	[%rd15+12], %r18;
	st.u32 	[%rd15+16], %r18;
	st.u32 	[%rd15+20], %r18;
	st.u32 	[%rd15+24], %r18;
	st.u32 	[%rd15+28], %r18;
	add.s32 	%r22, %r22, 16;
	add.s64 	%rd15, %rd15, 64;
	setp.ne.s32 	%p3, %r22, 0;
	@%p3 bra 	$L__BB0_3;
$L__BB0_4:
	setp.eq.s32 	%p4, %r1, 0;
	@%p4 bra 	$L__BB0_13;
	and.b32  	%r7, %r16, 7;
	setp.lt.u32 	%p5, %r1, 8;
	@%p5 bra 	$L__BB0_7;
	mul.wide.u32 	%rd10, %r24, 4;
	add.s64 	%rd11, %rd9, %rd10;
	mov.b32 	%r19, 1065353216;
	st.u32 	[%rd11], %r19;
	st.u32 	[%rd11+4], %r19;
	st.u32 	[%rd11+8], %r19;
	st.u32 	[%rd11+12], %r19;
	st.u32 	[%rd11+16], %r19;
	st.u32 	[%rd11+20], %r19;
	st.u32 	[%rd11+24], %r19;
	st.u32 	[%rd11+28], %r19;
	add.s32 	%r24, %r24, 8;
$L__BB0_7:
	setp.eq.s32 	%p6, %r7, 0;
	@%p6 bra 	$L__BB0_13;
	and.b32  	%r10, %r16, 3;
	setp.lt.u32 	%p7, %r7, 4;
	@%p7 bra 	$L__BB0_10;
	mul.wide.u32 	%rd12, %r24, 4;
	add.s64 	%rd13, %rd9, %rd12;
	mov.b32 	%r20, 1065353216;
	st.u32 	[%rd13], %r20;
	st.u32 	[%rd13+4], %r20;
	st.u32 	[%rd13+8], %r20;
	st.u32 	[%rd13+12], %r20;
	add.s32 	%r24, %r24, 4;
$L__BB0_10:
	setp.eq.s32 	%p8, %r10, 0;
	@%p8 bra 	$L__BB0_13;
	mul.wide.u32 	%rd14, %r24, 4;
	add.s64 	%rd16, %rd9, %rd14;
	neg.s32 	%r26, %r10;
$L__BB0_12:
	.pragma "nounroll";
	mov.b32 	%r21, 1065353216;
	st.u32 	[%rd16], %r21;
	add.s64 	%rd16, %rd16, 4;
	add.s32 	%r26, %r26, 1;
	setp.ne.s32 	%p9, %r26, 0;
	@%p9 bra 	$L__BB0_12;
$L__BB0_13:
	ret;

}


// ===== COMPILED SASS (sm_100) =====

	.target	sm_100

	.elftype	@"ET_EXEC"


//--------------------- .note.nv.tkinfo           --------------------------
	.section	.note.nv.tkinfo,"",@"SHT_NOTE"
	.sectionflags	@"SHF_NOTE_NV_TKINFO"
	.tkinfo
        /*0018*/ 	.word	0x00000002
        /*0030*/ 	.string	""
        /*0030*/ 	.string	"ptxas"
        /*0030*/ 	.string	"Cuda compilation tools, release 13.0, V13.0.88"
        /*0030*/ 	.string	"Build cuda_13.0.r13.0/compiler.36424714_0"
        /*0030*/ 	.string	"-arch sm_100 -m 64 "



//--------------------- .note.nv.cuinfo           --------------------------
	.section	.note.nv.cuinfo,"",@"SHT_NOTE"
	.sectionflags	@"SHF_NOTE_NV_CUINFO"
        /*0018*/ 	.short	0x0002
        /*001a*/ 	.short	0x0064
        /*001c*/ 	.short	0x0082
	.zero		2


//--------------------- .nv.info                  --------------------------
	.section	.nv.info,"",@"SHT_CUDA_INFO"
	.align	4


	//----- nvinfo : EIATTR_REGCOUNT
	.align		4
        /*0000*/ 	.byte	0x04, 0x2f
        /*0002*/ 	.short	(.L_1 - .L_0)
	.align		4
.L_0:
        /*0004*/ 	.word	index@(_Z16malloc_in_kerneli)
        /*0008*/ 	.word	0x00000018


	//----- nvinfo : EIATTR_FRAME_SIZE
	.align		4
.L_1:
        /*000c*/ 	.byte	0x04, 0x11
        /*000e*/ 	.short	(.L_3 - .L_2)
	.align		4
.L_2:
        /*0010*/ 	.word	index@(_Z16malloc_in_kerneli)
        /*0014*/ 	.word	0x00000000


	//----- nvinfo : EIATTR_MIN_STACK_SIZE
	.align		4
.L_3:
        /*0018*/ 	.byte	0x04, 0x12
        /*001a*/ 	.short	(.L_5 - .L_4)
	.align		4
.L_4:
        /*001c*/ 	.word	index@(_Z16malloc_in_kerneli)
        /*0020*/ 	.word	0x00000000
.L_5:


//--------------------- .nv.compat                --------------------------
	.section	.nv.compat,"",@"SHT_CUDA_COMPAT_INFO"
	.align	4
        /*0000*/ 	.byte	0x02, 0x09, 0x00, 0x00, 0x02, 0x02, 0x01, 0x00, 0x02, 0x05, 0x05, 0x00, 0x03, 0x07, 0x01, 0x01
        /*0010*/ 	.byte	0x02, 0x03, 0x00, 0x00, 0x02, 0x06, 0x01, 0x00, 0x04, 0x0b, 0x08, 0x00, 0x09, 0x00, 0x00, 0x00
        /*0020*/ 	.byte	0x00, 0x00, 0x00, 0x00


//--------------------- .nv.info._Z16malloc_in_kerneli --------------------------
	.section	.nv.info._Z16malloc_in_kerneli,"",@"SHT_CUDA_INFO"
	.sectionflags	@""
	.align	4


	//----- nvinfo : EIATTR_CUDA_API_VERSION
	.align		4
        /*0000*/ 	.byte	0x04, 0x37
        /*0002*/ 	.short	(.L_7 - .L_6)
.L_6:
        /*0004*/ 	.word	0x00000082


	//----- nvinfo : EIATTR_KPARAM_INFO
	.align		4
.L_7:
        /*0008*/ 	.byte	0x04, 0x17
        /*000a*/ 	.short	(.L_9 - .L_8)
.L_8:
        /*000c*/ 	.word	0x00000000
        /*0010*/ 	.short	0x0000
        /*0012*/ 	.short	0x0000
        /*0014*/ 	.byte	0x00, 0xf0, 0x11, 0x00


	//----- nvinfo : EIATTR_SPARSE_MMA_MASK
	.align		4
.L_9:
        /*0018*/ 	.byte	0x03, 0x50
        /*001a*/ 	.short	0x0000


	//----- nvinfo : EIATTR_MAXREG_COUNT
	.align		4
        /*001c*/ 	.byte	0x03, 0x1b
        /*001e*/ 	.short	0x00ff


	//----- nvinfo : EIATTR_EXTERNS
	.align		4
        /*0020*/ 	.byte	0x04, 0x0f
        /*0022*/ 	.short	(.L_11 - .L_10)


	//   ....[0]....
	.align		4
.L_10:
        /*0024*/ 	.word	index@(malloc)


	//----- nvinfo : EIATTR_MERCURY_ISA_VERSION
	.align		4
.L_11:
        /*0028*/ 	.byte	0x03, 0x5f
        /*002a*/ 	.short	0x0101


	//----- nvinfo : EIATTR_VRC_CTA_INIT_COUNT
	.align		4
        /*002c*/ 	.byte	0x02, 0x4a
	.zero		1
	.zero		1


	//----- nvinfo : EIATTR_SYSCALL_OFFSETS
	.align		4
        /*0030*/ 	.byte	0x04, 0x46
        /*0032*/ 	.short	(.L_13 - .L_12)


	//   ....[0]....
.L_12:
        /*0034*/ 	.word	0x000000b0


	//----- nvinfo : EIATTR_EXIT_INSTR_OFFSETS
	.align		4
.L_13:
        /*0038*/ 	.byte	0x04, 0x1c
        /*003a*/ 	.short	(.L_15 - .L_14)


	//   ....[0]....
.L_14:
        /*003c*/ 	.word	0x000000e0


	//   ....[1]....
        /*0040*/ 	.word	0x00000530


	//   ....[2]....
        /*0044*/ 	.word	0x00000730


	//   ....[3]....
        /*0048*/ 	.word	0x00000870


	//   ....[4]....
        /*004c*/ 	.word	0x00000950


	//----- nvinfo : EIATTR_CRS_STACK_SIZE
	.align		4
.L_15:
        /*0050*/ 	.byte	0x04, 0x1e
        /*0052*/ 	.short	(.L_17 - .L_16)
.L_16:
        /*0054*/ 	.word	0x00000000


	//----- nvinfo : EIATTR_CBANK_PARAM_SIZE
	.align		4
.L_17:
        /*0058*/ 	.byte	0x03, 0x19
        /*005a*/ 	.short	0x0004


	//----- nvinfo : EIATTR_PARAM_CBANK
	.align		4
        /*005c*/ 	.byte	0x04, 0x0a
        /*005e*/ 	.short	(.L_19 - .L_18)
	.align		4
.L_18:
        /*0060*/ 	.word	index@(.nv.constant0._Z16malloc_in_kerneli)
        /*0064*/ 	.short	0x0380
        /*0066*/ 	.short	0x0004


	//----- nvinfo : EIATTR_SW_WAR
	.align		4
.L_19:
        /*0068*/ 	.byte	0x04, 0x36
        /*006a*/ 	.short	(.L_21 - .L_20)
.L_20:
        /*006c*/ 	.word	0x00000008
.L_21:


//--------------------- .nv.callgraph             --------------------------
	.section	.nv.callgraph,"",@"SHT_CUDA_CALLGRAPH"
	.align	4
	.sectionentsize	8
	.align		4
        /*0000*/ 	.word	0x00000000
	.align		4
        /*0004*/ 	.word	0xffffffff
	.align		4
        /*0008*/ 	.word	index@(_Z16malloc_in_kerneli)
	.align		4
        /*000c*/ 	.word	index@(malloc)
	.align		4
        /*0010*/ 	.word	0x00000000
	.align		4
        /*0014*/ 	.word	0xfffffffe
	.align		4
        /*0018*/ 	.word	0x00000000
	.align		4
        /*001c*/ 	.word	0xfffffffd
	.align		4
        /*0020*/ 	.word	0x00000000
	.align		4
        /*0024*/ 	.word	0xfffffffc


//--------------------- .nv.constant4             --------------------------
	.section	.nv.constant4,"a",@progbits
	.align	8
	.align		8
.nv.constant4:
        /*0000*/ 	.dword	malloc


//--------------------- .text._Z16malloc_in_kerneli --------------------------
	.section	.text._Z16malloc_in_kerneli,"ax",@progbits
	.align	128
        .global         _Z16malloc_in_kerneli
        .type           _Z16malloc_in_kerneli,@function
        .size           _Z16malloc_in_kerneli,(.L_x_7 - _Z16malloc_in_kerneli)
        .other          _Z16malloc_in_kerneli,@"STO_CUDA_ENTRY STV_DEFAULT"
_Z16malloc_in_kerneli:
.text._Z16malloc_in_kerneli:
[----:B------:R-:W0:Y:S01]  /*0000*/  LDC R1, c[0x0][0x37c] ;  /* 0x0000df00ff017b82 */ /* 0x000e220000000800 */
[----:B------:R-:W1:Y:S01]  /*0010*/  LDCU UR4, c[0x0][0x380] ;  /* 0x00007000ff0477ac */ /* 0x000e620008000800 */
[----:B------:R-:W-:-:S06]  /*0020*/  MOV R0, 0x0 ;  /* 0x0000000000007802 */ /* 0x000fcc0000000f00 */
[----:B------:R2:W3:Y:S01]  /*0030*/  LDC.64 R2, c[0x4][R0] ;  /* 0x0100000000027b82 */ /* 0x0004e20000000a00 */
[----:B-1----:R-:W-:-:S06]  /*0040*/  UIMAD.WIDE UR4, UR4, 0x4, URZ ;  /* 0x00000004040478a5 */ /* 0x002fcc000f8e02ff */
[----:B------:R-:W-:Y:S02]  /*0050*/  IMAD.U32 R7, RZ, RZ, UR5 ;  /* 0x00000005ff077e24 */ /* 0x000fe4000f8e00ff */
[----:B------:R-:W-:Y:S02]  /*0060*/  IMAD.U32 R5, RZ, RZ, UR5 ;  /* 0x00000005ff057e24 */ /* 0x000fe4000f8e00ff */
[----:B------:R-:W-:Y:S02]  /*0070*/  IMAD.U32 R4, RZ, RZ, UR4 ;  /* 0x00000004ff047e24 */ /* 0x000fe4000f8e00ff */
[----:B------:R-:W-:Y:S02]  /*0080*/  IMAD.U32 R6, RZ, RZ, UR4 ;  /* 0x00000004ff067e24 */ /* 0x000fe4000f8e00ff */
[----:B--2---:R-:W-:-:S07]  /*0090*/  IMAD.MOV.U32 R5, RZ, RZ, R7 ;  /* 0x000000ffff057224 */ /* 0x004fce00078e0007 */
[----:B------:R-:W-:-:S07]  /*00a0*/  LEPC R20, `(.L_x_0) ;  /* 0x000000001014794e */ /* 0x000fce0000000000 */
[----:B0--3--:R-:W-:Y:S05]  /*00b0*/  CALL.ABS.NOINC R2 ;  /* 0x0000000002007343 */ /* 0x009fea0003c00000 */
.L_x_0:
[----:B------:R-:W0:Y:S02]  /*00c0*/  LDC R10, c[0x0][0x380] ;  /* 0x0000e000ff0a7b82 */ /* 0x000e240000000800 */
[----:B0-----:R-:W-:-:S13]  /*00d0*/  ISETP.GE.AND P0, PT, R10, 0x1, PT ;  /* 0x000000010a00780c */ /* 0x001fda0003f06270 */
[----:B------:R-:W-:Y:S05]  /*00e0*/  @!P0 EXIT ;  /* 0x000000000000894d */ /* 0x000fea0003800000 */
[----:B------:R-:W0:Y:S01]  /*00f0*/  LDC.64 R8, c[0x0][0x358] ;  /* 0x0000d600ff087b82 */ /* 0x000e220000000a00 */
[C---:B------:R-:W-:Y:S01]  /*0100*/  ISETP.GE.U32.AND P1, PT, R10.reuse, 0x10, PT ;  /* 0x000000100a00780c */ /* 0x040fe20003f26070 */
[----:B------:R-:W-:Y:S01]  /*0110*/  IMAD.MOV.U32 R7, RZ, RZ, RZ ;  /* 0x000000ffff077224 */ /* 0x000fe200078e00ff */
[----:B------:R-:W-:-:S04]  /*0120*/  LOP3.LUT R12, R10, 0xf, RZ, 0xc0, !PT ;  /* 0x0000000f0a0c7812 */ /* 0x000fc800078ec0ff */
[----:B------:R-:W-:-:S07]  /*0130*/  ISETP.NE.AND P0, PT, R12, RZ, PT ;  /* 0x000000ff0c00720c */ /* 0x000fce0003f05270 */
[----:B------:R-:W-:Y:S06]  /*0140*/  @!P1 BRA `(.L_x_1) ;  /* 0x0000000000f89947 */ /* 0x000fec0003800000 */
[----:B------:R-:W-:Y:S01]  /*0150*/  IADD3 R6, P1, PT, R4, 0x20, RZ ;  /* 0x0000002004067810 */ /* 0x000fe20007f3e0ff */
[----:B------:R-:W-:Y:S01]  /*0160*/  BSSY.RECONVERGENT B0, `(.L_x_1) ;  /* 0x000003c000007945 */ /* 0x000fe20003800200 */
[----:B------:R-:W-:Y:S01]  /*0170*/  LOP3.LUT R7, R10, 0x7ffffff0, RZ, 0xc0, !PT ;  /* 0x7ffffff00a077812 */ /* 0x000fe200078ec0ff */
[----:B------:R-:W-:Y:S02]  /*0180*/  IMAD.MOV.U32 R13, RZ, RZ, 0x3f800000 ;  /* 0x3f800000ff0d7424 */ /* 0x000fe400078e00ff */
[----:B------:R-:W-:Y:S02]  /*0190*/  IMAD.X R11, RZ, RZ, R5, P1 ;  /* 0x000000ffff0b7224 */ /* 0x000fe400008e0605 */
[----:B------:R-:W-:-:S07]  /*01a0*/  IMAD.MOV R0, RZ, RZ, -R7 ;  /* 0x000000ffff007224 */ /* 0x000fce00078e0a07 */
.L_x_2:
[----:B------:R-:W-:Y:S01]  /*01b0*/  VIADD R0, R0, 0x10 ;  /* 0x0000001000007836 */ /* 0x000fe20000000000 */
[C---:B0-----:R-:W-:Y:S01]  /*01c0*/  R2UR UR4, R8.reuse ;  /* 0x00000000080472ca */ /* 0x041fe200000e0000 */
[----:B-1----:R-:W-:Y:S01]  /*01d0*/  IMAD.MOV.U32 R2, RZ, RZ, R6 ;  /* 0x000000ffff027224 */ /* 0x002fe200078e0006 */
[C---:B------:R-:W-:Y:S01]  /*01e0*/  R2UR UR5, R9.reuse ;  /* 0x00000000090572ca */ /* 0x040fe200000e0000 */
[----:B------:R-:W-:Y:S01]  /*01f0*/  IMAD.MOV.U32 R3, RZ, RZ, R11 ;  /* 0x000000ffff037224 */ /* 0x000fe200078e000b */
[C---:B------:R-:W-:Y:S02]  /*0200*/  R2UR UR6, R8.reuse ;  /* 0x00000000080672ca */ /* 0x040fe400000e0000 */
[C---:B------:R-:W-:Y:S02]  /*0210*/  R2UR UR7, R9.reuse ;  /* 0x00000000090772ca */ /* 0x040fe400000e0000 */
[----:B------:R-:W-:Y:S02]  /*0220*/  R2UR UR8, R8 ;  /* 0x00000000080872ca */ /* 0x000fe400000e0000 */
[----:B------:R-:W-:-:S02]  /*0230*/  R2UR UR9, R9 ;  /* 0x00000000090972ca */ /* 0x000fc400000e0000 */
[C---:B------:R-:W-:Y:S02]  /*0240*/  R2UR UR10, R8.reuse ;  /* 0x00000000080a72ca */ /* 0x040fe400000e0000 */
[C---:B------:R-:W-:Y:S01]  /*0250*/  R2UR UR11, R9.reuse ;  /* 0x00000000090b72ca */ /* 0x040fe200000e0000 */
[----:B------:R1:W-:Y:S01]  /*0260*/  ST.E desc[UR4][R2.64+-0x20], R13 ;  /* 0xffffe00d02007985 */ /* 0x0003e2000c101904 */
[C---:B------:R-:W-:Y:S02]  /*0270*/  R2UR UR12, R8.reuse ;  /* 0x00000000080c72ca */ /* 0x040fe400000e0000 */
[C---:B------:R-:W-:Y:S01]  /*0280*/  R2UR UR13, R9.reuse ;  /* 0x00000000090d72ca */ /* 0x040fe200000e0000 */
[----:B------:R1:W-:Y:S01]  /*0290*/  ST.E desc[UR6][R2.64+-0x1c], R13 ;  /* 0xffffe40d02007985 */ /* 0x0003e2000c101906 */
[C---:B------:R-:W-:Y:S02]  /*02a0*/  R2UR UR14, R8.reuse ;  /* 0x00000000080e72ca */ /* 0x040fe400000e0000 */
[----:B------:R-:W-:Y:S01]  /*02b0*/  R2UR UR15, R9 ;  /* 0x00000000090f72ca */ /* 0x000fe200000e0000 */
[----:B------:R1:W-:Y:S01]  /*02c0*/  ST.E desc[UR8][R2.64+-0x18], R13 ;  /* 0xffffe80d02007985 */ /* 0x0003e2000c101908 */
[----:B------:R-:W-:-:S02]  /*02d0*/  R2UR UR16, R8 ;  /* 0x00000000081072ca */ /* 0x000fc400000e0000 */
        /* <DEDUP_REMOVED lines=27> */
[----:B------:R-:W-:Y:S01]  /*0490*/  R2UR UR35, R9 ;  /* 0x00000000092372ca */ /* 0x000fe200000e0000 */
[----:B------:R1:W-:Y:S01]  /*04a0*/  ST.E desc[UR28][R2.64+0x10], R13 ;  /* 0x0000100d02007985 */ /* 0x0003e2000c10191c */
[----:B------:R-:W-:Y:S02]  /*04b0*/  ISETP.NE.AND P1, PT, R0, RZ, PT ;  /* 0x000000ff0000720c */ /* 0x000fe40003f25270 */
[----:B------:R-:W-:Y:S01]  /*04c0*/  IADD3 R6, P2, PT, R2, 0x40, RZ ;  /* 0x0000004002067810 */ /* 0x000fe20007f5e0ff */
[----:B------:R1:W-:Y:S04]  /*04d0*/  ST.E desc[UR30][R2.64+0x14], R13 ;  /* 0x0000140d02007985 */ /* 0x0003e8000c10191e */
[----:B------:R1:W-:Y:S01]  /*04e0*/  ST.E desc[UR32][R2.64+0x18], R13 ;  /* 0x0000180d02007985 */ /* 0x0003e2000c101920 */
[----:B------:R-:W-:-:S03]  /*04f0*/  IMAD.X R11, RZ, RZ, R3, P2 ;  /* 0x000000ffff0b7224 */ /* 0x000fc600010e0603 */
[----:B------:R1:W-:Y:S02]  /*0500*/  ST.E desc[UR34][R2.64+0x1c], R13 ;  /* 0x00001c0d02007985 */ /* 0x0003e4000c101922 */
[----:B------:R-:W-:Y:S05]  /*0510*/  @P1 BRA `(.L_x_2) ;  /* 0xfffffffc00241947 */ /* 0x000fea000383ffff */
[----:B------:R-:W-:Y:S05]  /*0520*/  BSYNC.RECONVERGENT B0 ;  /* 0x0000000000007941 */ /* 0x000fea0003800200 */
.L_x_1:
[----:B------:R-:W-:Y:S05]  /*0530*/  @!P0 EXIT ;  /* 0x000000000000894d */ /* 0x000fea0003800000 */
[----:B------:R-:W-:Y:S02]  /*0540*/  ISETP.GE.U32.AND P0, PT, R12, 0x8, PT ;  /* 0x000000080c00780c */ /* 0x000fe40003f06070 */
[----:B------:R-:W-:-:S04]  /*0550*/  LOP3.LUT R6, R10, 0x7, RZ, 0xc0, !PT ;  /* 0x000000070a067812 */ /* 0x000fc800078ec0ff */
[----:B------:R-:W-:-:S07]  /*0560*/  ISETP.NE.AND P1, PT, R6, RZ, PT ;  /* 0x000000ff0600720c */ /* 0x000fce0003f25270 */
[----:B------:R-:W-:Y:S06]  /*0570*/  @!P0 BRA `(.L_x_3) ;  /* 0x00000000006c8947 */ /* 0x000fec0003800000 */
[C---:B0-----:R-:W-:Y:S01]  /*0580*/  R2UR UR4, R8.reuse ;  /* 0x00000000080472ca */ /* 0x041fe200000e0000 */
[----:B------:R-:W-:Y:S01]  /*0590*/  IMAD.MOV.U32 R11, RZ, RZ, 0x3f800000 ;  /* 0x3f800000ff0b7424 */ /* 0x000fe200078e00ff */
[----:B------:R-:W-:Y:S01]  /*05a0*/  R2UR UR5, R9 ;  /* 0x00000000090572ca */ /* 0x000fe200000e0000 */
[----:B-1----:R-:W-:Y:S01]  /*05b0*/  IMAD.WIDE.U32 R2, R7, 0x4, R4 ;  /* 0x0000000407027825 */ /* 0x002fe200078e0004 */
[C---:B------:R-:W-:Y:S02]  /*05c0*/  R2UR UR6, R8.reuse ;  /* 0x00000000080672ca */ /* 0x040fe400000e0000 */
[----:B------:R-:W-:Y:S01]  /*05d0*/  R2UR UR7, R9 ;  /* 0x00000000090772ca */ /* 0x000fe200000e0000 */
[----:B------:R-:W-:Y:S01]  /*05e0*/  VIADD R7, R7, 0x8 ;  /* 0x0000000807077836 */ /* 0x000fe20000000000 */
        /* <DEDUP_REMOVED lines=14> */
[----:B------:R-:W-:Y:S02]  /*06d0*/  R2UR UR18, R8 ;  /* 0x00000000081272ca */ /* 0x000fe400000e0000 */
[----:B------:R-:W-:Y:S01]  /*06e0*/  R2UR UR19, R9 ;  /* 0x00000000091372ca */ /* 0x000fe200000e0000 */
[----:B------:R2:W-:Y:S04]  /*06f0*/  ST.E desc[UR12][R2.64+0x10], R11 ;  /* 0x0000100b02007985 */ /* 0x0005e8000c10190c */
[----:B------:R2:W-:Y:S04]  /*0700*/  ST.E desc[UR14][R2.64+0x14], R11 ;  /* 0x0000140b02007985 */ /* 0x0005e8000c10190e */
[----:B------:R2:W-:Y:S04]  /*0710*/  ST.E desc[UR16][R2.64+0x18], R11 ;  /* 0x0000180b02007985 */ /* 0x0005e8000c101910 */
[----:B------:R2:W-:Y:S02]  /*0720*/  ST.E desc[UR18][R2.64+0x1c], R11 ;  /* 0x00001c0b02007985 */ /* 0x0005e4000c101912 */
.L_x_3:
[----:B------:R-:W-:Y:S05]  /*0730*/  @!P1 EXIT ;  /* 0x000000000000994d */ /* 0x000fea0003800000 */
[----:B------:R-:W-:Y:S02]  /*0740*/  ISETP.GE.U32.AND P0, PT, R6, 0x4, PT ;  /* 0x000000040600780c */ /* 0x000fe40003f06070 */
[----:B------:R-:W-:-:S04]  /*0750*/  LOP3.LUT R0, R10, 0x3, RZ, 0xc0, !PT ;  /* 0x000000030a007812 */ /* 0x000fc800078ec0ff */
[----:B------:R-:W-:-:S07]  /*0760*/  ISETP.NE.AND P1, PT, R0, RZ, PT ;  /* 0x000000ff0000720c */ /* 0x000fce0003f25270 */
[----:B------:R-:W-:Y:S06]  /*0770*/  @!P0 BRA `(.L_x_4) ;  /* 0x00000000003c8947 */ /* 0x000fec0003800000 */
[C---:B0-----:R-:W-:Y:S01]  /*0780*/  R2UR UR4, R8.reuse ;  /* 0x00000000080472ca */ /* 0x041fe200000e0000 */
[----:B--2---:R-:W-:Y:S01]  /*0790*/  IMAD.MOV.U32 R11, RZ, RZ, 0x3f800000 ;  /* 0x3f800000ff0b7424 */ /* 0x004fe200078e00ff */
[----:B------:R-:W-:Y:S01]  /*07a0*/  R2UR UR5, R9 ;  /* 0x00000000090572ca */ /* 0x000fe200000e0000 */
[----:B-1----:R-:W-:Y:S01]  /*07b0*/  IMAD.WIDE.U32 R2, R7, 0x4, R4 ;  /* 0x0000000407027825 */ /* 0x002fe200078e0004 */
[C---:B------:R-:W-:Y:S02]  /*07c0*/  R2UR UR6, R8.reuse ;  /* 0x00000000080672ca */ /* 0x040fe400000e0000 */
[----:B------:R-:W-:Y:S01]  /*07d0*/  R2UR UR7, R9 ;  /* 0x00000000090772ca */ /* 0x000fe200000e0000 */
[----:B------:R-:W-:Y:S01]  /*07e0*/  VIADD R7, R7, 0x4 ;  /* 0x0000000407077836 */ /* 0x000fe20000000000 */
[----:B------:R-:W-:Y:S02]  /*07f0*/  R2UR UR8, R8 ;  /* 0x00000000080872ca */ /* 0x000fe400000e0000 */
[----:B------:R-:W-:-:S02]  /*0800*/  R2UR UR9, R9 ;  /* 0x00000000090972ca */ /* 0x000fc400000e0000 */
[----:B------:R-:W-:Y:S02]  /*0810*/  R2UR UR10, R8 ;  /* 0x00000000080a72ca */ /* 0x000fe400000e0000 */
[----:B------:R-:W-:Y:S01]  /*0820*/  R2UR UR11, R9 ;  /* 0x00000000090b72ca */ /* 0x000fe200000e0000 */
[----:B------:R3:W-:Y:S04]  /*0830*/  ST.E desc[UR4][R2.64], R11 ;  /* 0x0000000b02007985 */ /* 0x0007e8000c101904 */
[----:B------:R3:W-:Y:S04]  /*0840*/  ST.E desc[UR6][R2.64+0x4], R11 ;  /* 0x0000040b02007985 */ /* 0x0007e8000c101906 */
[----:B------:R3:W-:Y:S04]  /*0850*/  ST.E desc[UR8][R2.64+0x8], R11 ;  /* 0x0000080b02007985 */ /* 0x0007e8000c101908 */
[----:B------:R3:W-:Y:S02]  /*0860*/  ST.E desc[UR10][R2.64+0xc], R11 ;  /* 0x00000c0b02007985 */ /* 0x0007e4000c10190a */
.L_x_4:
[----:B------:R-:W-:Y:S05]  /*0870*/  @!P1 EXIT ;  /* 0x000000000000994d */ /* 0x000fea0003800000 */
[----:B------:R-:W-:-:S04]  /*0880*/  IMAD.WIDE.U32 R4, R7, 0x4, R4 ;  /* 0x0000000407047825 */ /* 0x000fc800078e0004 */
[----:B------:R-:W-:Y:S02]  /*0890*/  IMAD.MOV R0, RZ, RZ, -R0 ;  /* 0x000000ffff007224 */ /* 0x000fe400078e0a00 */
[----:B------:R-:W-:-:S07]  /*08a0*/  IMAD.MOV.U32 R7, RZ, RZ, 0x3f800000 ;  /* 0x3f800000ff077424 */ /* 0x000fce00078e00ff */
.L_x_5:
[----:B------:R-:W-:Y:S01]  /*08b0*/  VIADD R0, R0, 0x1 ;  /* 0x0000000100007836 */ /* 0x000fe20000000000 */
[----:B0-----:R-:W-:Y:S01]  /*08c0*/  R2UR UR4, R8 ;  /* 0x00000000080472ca */ /* 0x001fe200000e0000 */
[----:B-1234-:R-:W-:Y:S01]  /*08d0*/  IMAD.MOV.U32 R2, RZ, RZ, R4 ;  /* 0x000000ffff027224 */ /* 0x01efe200078e0004 */
[----:B------:R-:W-:Y:S01]  /*08e0*/  R2UR UR5, R9 ;  /* 0x00000000090572ca */ /* 0x000fe200000e0000 */
[----:B------:R-:W-:Y:S01]  /*08f0*/  IMAD.MOV.U32 R3, RZ, RZ, R5 ;  /* 0x000000ffff037224 */ /* 0x000fe200078e0005 */
[----:B------:R-:W-:Y:S02]  /*0900*/  ISETP.NE.AND P0, PT, R0, RZ, PT ;  /* 0x000000ff0000720c */ /* 0x000fe40003f05270 */
[----:B------:R-:W-:-:S05]  /*0910*/  IADD3 R4, P1, PT, R4, 0x4, RZ ;  /* 0x0000000404047810 */ /* 0x000fca0007f3e0ff */
[----:B------:R-:W-:-:S04]  /*0920*/  IMAD.X R5, RZ, RZ, R5, P1 ;  /* 0x000000ffff057224 */ /* 0x000fc800008e0605 */
[----:B------:R4:W-:Y:S02]  /*0930*/  ST.E desc[UR4][R2.64], R7 ;  /* 0x0000000702007985 */ /* 0x0009e4000c101904 */
[----:B------:R-:W-:Y:S05]  /*0940*/  @P0 BRA `(.L_x_5) ;  /* 0xfffffffc00d80947 */ /* 0x000fea000383ffff */
[----:B------:R-:W-:Y:S05]  /*0950*/  EXIT ;  /* 0x000000000000794d */ /* 0x000fea0003800000 */
.L_x_6:
[----:B------:R-:W-:-:S00]  /*0960*/  BRA `(.L_x_6) ;  /* 0xfffffffc00fc7947 */ /* 0x000fc0000383ffff */
[----:B------:R-:W-:-:S00]  /*0970*/  NOP ;  /* 0x0000000000007918 */ /* 0x000fc00000000000 */
        /* <DEDUP_REMOVED lines=8> */
.L_x_7:


//--------------------- .nv.shared.reserved.0     --------------------------
	.section	.nv.shared.reserved.0,"aw",@nobits
	.weak		__nv_reservedSMEM_offset_0_alias
	.size		__nv_reservedSMEM_offset_0_alias, 0, 64
	.other		__nv_reservedSMEM_offset_0_alias,@"STO_CUDA_RESERVED_SHARED STV_DEFAULT"
__nv_reservedSMEM_offset_0_alias:
	.zero		0
	.zero		64


//--------------------- .nv.constant0._Z16malloc_in_kerneli --------------------------
	.section	.nv.constant0._Z16malloc_in_kerneli,"a",@progbits
	.sectionflags	@""
	.align	4
.nv.constant0._Z16malloc_in_kerneli:
	.zero		900


//--------------------- SYMBOLS --------------------------

	.type		.nv.reservedSmem.offset0,@object
	.size		.nv.reservedSmem.offset0,0x4
	.type		malloc,@function
